//
// Generated by NVIDIA NVVM Compiler
//
// Compiler Build ID: CL-36424714
// Cuda compilation tools, release 13.0, V13.0.88
// Based on NVVM 20.0.0
//

.version 9.0
.target sm_100
.address_size 64

	// .globl	_Z9kernel_piPfi
.func  (.param .b64 func_retval0) __internal_accurate_pow
(
	.param .b64 __internal_accurate_pow_param_0
)
;

.visible .entry _Z9kernel_piPfi(
	.param .u64 .ptr .align 1 _Z9kernel_piPfi_param_0,
	.param .u32 _Z9kernel_piPfi_param_1
)
{
	.reg .pred 	%p<6>;
	.reg .b32 	%r<16>;
	.reg .b32 	%f<3>;
	.reg .b64 	%rd<8>;
	.reg .b64 	%fd<9>;

	ld.param.u64 	%rd2, [_Z9kernel_piPfi_param_0];
	ld.param.u32 	%r7, [_Z9kernel_piPfi_param_1];
	mov.u32 	%r8, %tid.x;
	mov.u32 	%r9, %ctaid.x;
	mov.u32 	%r1, %ntid.x;
	mad.lo.s32 	%r15, %r9, %r1, %r8;
	setp.ge.s32 	%p1, %r15, %r7;
	@%p1 bra 	$L__BB0_3;
	mov.f64 	%fd1, 0d400921F9F01B866E;
	{
	.reg .b32 %temp; 
	mov.b64 	{%temp, %r3}, %fd1;
	}
	mov.u32 	%r10, %nctaid.x;
	mul.lo.s32 	%r4, %r1, %r10;
	cvta.to.global.u64 	%rd1, %rd2;
$L__BB0_2:
	setp.lt.s32 	%p2, %r3, 0;
	cvt.rn.f64.s32 	%fd2, %r15;
	{
	.reg .b32 %temp; 
	mov.b64 	{%temp, %r11}, %fd2;
	}
	shr.u32 	%r12, %r11, 20;
	and.b32  	%r13, %r12, 2047;
	add.s32 	%r14, %r13, -1012;
	mov.b64 	%rd3, %fd2;
	shl.b64 	%rd4, %rd3, %r14;
	setp.eq.s64 	%p3, %rd4, -9223372036854775808;
	{ // callseq 0, 0
	.param .b64 param0;
	st.param.f64 	[param0], %fd2;
	.param .b64 retval0;
	call.uni (retval0), 
	__internal_accurate_pow, 
	(
	param0
	);
	ld.param.f64 	%fd3, [retval0];
	} // callseq 0
	neg.f64 	%fd5, %fd3;
	selp.f64 	%fd6, %fd5, %fd3, %p3;
	selp.f64 	%fd7, %fd6, %fd3, %p2;
	setp.eq.s32 	%p4, %r15, 0;
	sqrt.rn.f64 	%fd8, %fd7;
	cvt.rn.f32.f64 	%f1, %fd8;
	selp.f32 	%f2, 0f3F800000, %f1, %p4;
	mul.wide.s32 	%rd6, %r15, 4;
	add.s64 	%rd7, %rd1, %rd6;
	st.global.f32 	[%rd7], %f2;
	add.s32 	%r15, %r15, %r4;
	setp.lt.s32 	%p5, %r15, %r7;
	@%p5 bra 	$L__BB0_2;
$L__BB0_3:
	ret;

}
.func  (.param .b64 func_retval0) __internal_accurate_pow(
	.param .b64 __internal_accurate_pow_param_0
)
{
	.reg .pred 	%p<8>;
	.reg .b32 	%r<46>;
	.reg .b32 	%f<3>;
	.reg .b64 	%fd<109>;

	ld.param.f64 	%fd10, [__internal_accurate_pow_param_0];
	mov.f64 	%fd11, 0d400921F9F01B866E;
	{
	.reg .b32 %temp; 
	mov.b64 	{%temp, %r8}, %fd11;
	}
	{
	.reg .b32 %temp; 
	mov.b64 	{%r9, %temp}, %fd11;
	}
	shr.u32 	%r10, %r8, 20;
	setp.lt.u32 	%p1, %r8, 1048576;
	mov.f64 	%fd12, 0d436921F9F01B866E;
	{
	.reg .b32 %temp; 
	mov.b64 	{%temp, %r11}, %fd12;
	}
	{
	.reg .b32 %temp; 
	mov.b64 	{%r12, %temp}, %fd12;
	}
	shr.u32 	%r13, %r11, 20;
	add.s32 	%r14, %r13, -54;
	selp.b32 	%r15, %r12, %r9, %p1;
	selp.b32 	%r16, %r11, %r8, %p1;
	selp.b32 	%r1, %r14, %r10, %p1;
	add.s32 	%r45, %r1, -1023;
	and.b32  	%r17, %r16, -2146435073;
	or.b32  	%r18, %r17, 1072693248;
	mov.b64 	%fd107, {%r15, %r18};
	setp.lt.u32 	%p2, %r18, 1073127583;
	@%p2 bra 	$L__BB1_2;
	{
	.reg .b32 %temp; 
	mov.b64 	{%r19, %temp}, %fd107;
	}
	{
	.reg .b32 %temp; 
	mov.b64 	{%temp, %r20}, %fd107;
	}
	add.s32 	%r21, %r20, -1048576;
	mov.b64 	%fd107, {%r19, %r21};
	add.s32 	%r45, %r1, -1022;
$L__BB1_2:
	add.f64 	%fd13, %fd107, 0dBFF0000000000000;
	add.f64 	%fd14, %fd107, 0d3FF0000000000000;
	rcp.approx.ftz.f64 	%fd15, %fd14;
	neg.f64 	%fd16, %fd14;
	fma.rn.f64 	%fd17, %fd16, %fd15, 0d3FF0000000000000;
	fma.rn.f64 	%fd18, %fd17, %fd17, %fd17;
	fma.rn.f64 	%fd19, %fd18, %fd15, %fd15;
	mul.f64 	%fd20, %fd13, %fd19;
	fma.rn.f64 	%fd21, %fd13, %fd19, %fd20;
	mul.f64 	%fd22, %fd21, %fd21;
	fma.rn.f64 	%fd23, %fd22, 0d3EB0F5FF7D2CAFE2, 0d3ED0F5D241AD3B5A;
	fma.rn.f64 	%fd24, %fd23, %fd22, 0d3EF3B20A75488A3F;
	fma.rn.f64 	%fd25, %fd24, %fd22, 0d3F1745CDE4FAECD5;
	fma.rn.f64 	%fd26, %fd25, %fd22, 0d3F3C71C7258A578B;
	fma.rn.f64 	%fd27, %fd26, %fd22, 0d3F6249249242B910;
	fma.rn.f64 	%fd28, %fd27, %fd22, 0d3F89999999999DFB;
	sub.f64 	%fd29, %fd13, %fd21;
	add.f64 	%fd30, %fd29, %fd29;
	neg.f64 	%fd31, %fd21;
	fma.rn.f64 	%fd32, %fd31, %fd13, %fd30;
	mul.f64 	%fd33, %fd19, %fd32;
	fma.rn.f64 	%fd34, %fd22, %fd28, 0d3FB5555555555555;
	mov.f64 	%fd35, 0d3FB5555555555555;
	sub.f64 	%fd36, %fd35, %fd34;
	fma.rn.f64 	%fd37, %fd22, %fd28, %fd36;
	add.f64 	%fd38, %fd37, 0dBC46A4CB00B9E7B0;
	add.f64 	%fd39, %fd34, %fd38;
	sub.f64 	%fd40, %fd34, %fd39;
	add.f64 	%fd41, %fd38, %fd40;
	mul.rn.f64 	%fd42, %fd21, %fd21;
	neg.f64 	%fd43, %fd42;
	fma.rn.f64 	%fd44, %fd21, %fd21, %fd43;
	{
	.reg .b32 %temp; 
	mov.b64 	{%r22, %temp}, %fd33;
	}
	{
	.reg .b32 %temp; 
	mov.b64 	{%temp, %r23}, %fd33;
	}
	add.s32 	%r24, %r23, 1048576;
	mov.b64 	%fd45, {%r22, %r24};
	fma.rn.f64 	%fd46, %fd21, %fd45, %fd44;
	mul.rn.f64 	%fd47, %fd42, %fd21;
	neg.f64 	%fd48, %fd47;
	fma.rn.f64 	%fd49, %fd42, %fd21, %fd48;
	fma.rn.f64 	%fd50, %fd42, %fd33, %fd49;
	fma.rn.f64 	%fd51, %fd46, %fd21, %fd50;
	mul.rn.f64 	%fd52, %fd39, %fd47;
	neg.f64 	%fd53, %fd52;
	fma.rn.f64 	%fd54, %fd39, %fd47, %fd53;
	fma.rn.f64 	%fd55, %fd39, %fd51, %fd54;
	fma.rn.f64 	%fd56, %fd41, %fd47, %fd55;
	add.f64 	%fd57, %fd52, %fd56;
	sub.f64 	%fd58, %fd52, %fd57;
	add.f64 	%fd59, %fd56, %fd58;
	add.f64 	%fd60, %fd21, %fd57;
	sub.f64 	%fd61, %fd21, %fd60;
	add.f64 	%fd62, %fd57, %fd61;
	add.f64 	%fd63, %fd59, %fd62;
	add.f64 	%fd64, %fd33, %fd63;
	add.f64 	%fd65, %fd60, %fd64;
	sub.f64 	%fd66, %fd60, %fd65;
	add.f64 	%fd67, %fd64, %fd66;
	xor.b32  	%r25, %r45, -2147483648;
	mov.b32 	%r26, 1127219200;
	mov.b64 	%fd68, {%r25, %r26};
	mov.b32 	%r27, -2147483648;
	mov.b64 	%fd69, {%r27, %r26};
	sub.f64 	%fd70, %fd68, %fd69;
	fma.rn.f64 	%fd71, %fd70, 0d3FE62E42FEFA39EF, %fd65;
	fma.rn.f64 	%fd72, %fd70, 0dBFE62E42FEFA39EF, %fd71;
	sub.f64 	%fd73, %fd72, %fd65;
	sub.f64 	%fd74, %fd67, %fd73;
	fma.rn.f64 	%fd75, %fd70, 0d3C7ABC9E3B39803F, %fd74;
	add.f64 	%fd76, %fd71, %fd75;
	sub.f64 	%fd77, %fd71, %fd76;
	add.f64 	%fd78, %fd75, %fd77;
	{
	.reg .b32 %temp; 
	mov.b64 	{%temp, %r28}, %fd10;
	}
	{
	.reg .b32 %temp; 
	mov.b64 	{%r29, %temp}, %fd10;
	}
	shl.b32 	%r30, %r28, 1;
	setp.gt.u32 	%p3, %r30, -33554433;
	and.b32  	%r31, %r28, -15728641;
	selp.b32 	%r32, %r31, %r28, %p3;
	mov.b64 	%fd79, {%r29, %r32};
	mul.rn.f64 	%fd80, %fd76, %fd79;
	neg.f64 	%fd81, %fd80;
	fma.rn.f64 	%fd82, %fd76, %fd79, %fd81;
	fma.rn.f64 	%fd83, %fd78, %fd79, %fd82;
	add.f64 	%fd4, %fd80, %fd83;
	sub.f64 	%fd84, %fd80, %fd4;
	add.f64 	%fd5, %fd83, %fd84;
	fma.rn.f64 	%fd85, %fd4, 0d3FF71547652B82FE, 0d4338000000000000;
	{
	.reg .b32 %temp; 
	mov.b64 	{%r5, %temp}, %fd85;
	}
	mov.f64 	%fd86, 0dC338000000000000;
	add.rn.f64 	%fd87, %fd85, %fd86;
	fma.rn.f64 	%fd88, %fd87, 0dBFE62E42FEFA39EF, %fd4;
	fma.rn.f64 	%fd89, %fd87, 0dBC7ABC9E3B39803F, %fd88;
	fma.rn.f64 	%fd90, %fd89, 0d3E5ADE1569CE2BDF, 0d3E928AF3FCA213EA;
	fma.rn.f64 	%fd91, %fd90, %fd89, 0d3EC71DEE62401315;
	fma.rn.f64 	%fd92, %fd91, %fd89, 0d3EFA01997C89EB71;
	fma.rn.f64 	%fd93, %fd92, %fd89, 0d3F2A01A014761F65;
	fma.rn.f64 	%fd94, %fd93, %fd89, 0d3F56C16C1852B7AF;
	fma.rn.f64 	%fd95, %fd94, %fd89, 0d3F81111111122322;
	fma.rn.f64 	%fd96, %fd95, %fd89, 0d3FA55555555502A1;
	fma.rn.f64 	%fd97, %fd96, %fd89, 0d3FC5555555555511;
	fma.rn.f64 	%fd98, %fd97, %fd89, 0d3FE000000000000B;
	fma.rn.f64 	%fd99, %fd98, %fd89, 0d3FF0000000000000;
	fma.rn.f64 	%fd100, %fd99, %fd89, 0d3FF0000000000000;
	{
	.reg .b32 %temp; 
	mov.b64 	{%r6, %temp}, %fd100;
	}
	{
	.reg .b32 %temp; 
	mov.b64 	{%temp, %r7}, %fd100;
	}
	shl.b32 	%r33, %r5, 20;
	add.s32 	%r34, %r33, %r7;
	mov.b64 	%fd108, {%r6, %r34};
	{
	.reg .b32 %temp; 
	mov.b64 	{%temp, %r35}, %fd4;
	}
	mov.b32 	%f2, %r35;
	abs.f32 	%f1, %f2;
	setp.lt.f32 	%p4, %f1, 0f4086232B;
	@%p4 bra 	$L__BB1_5;
	setp.lt.f64 	%p5, %fd4, 0d0000000000000000;
	add.f64 	%fd101, %fd4, 0d7FF0000000000000;
	selp.f64 	%fd108, 0d0000000000000000, %fd101, %p5;
	setp.geu.f32 	%p6, %f1, 0f40874800;
	@%p6 bra 	$L__BB1_5;
	shr.u32 	%r36, %r5, 31;
	add.s32 	%r37, %r5, %r36;
	shr.s32 	%r38, %r37, 1;
	shl.b32 	%r39, %r38, 20;
	add.s32 	%r40, %r7, %r39;
	mov.b64 	%fd102, {%r6, %r40};
	sub.s32 	%r41, %r5, %r38;
	shl.b32 	%r42, %r41, 20;
	add.s32 	%r43, %r42, 1072693248;
	mov.b32 	%r44, 0;
	mov.b64 	%fd103, {%r44, %r43};
	mul.f64 	%fd108, %fd103, %fd102;
$L__BB1_5:
	abs.f64 	%fd104, %fd108;
	setp.eq.f64 	%p7, %fd104, 0d7FF0000000000000;
	fma.rn.f64 	%fd105, %fd108, %fd5, %fd108;
	selp.f64 	%fd106, %fd108, %fd105, %p7;
	st.param.f64 	[func_retval0], %fd106;
	ret;

}


// ===== COMPILED SASS (sm_100) =====

	.target	sm_100

	.elftype	@"ET_EXEC"


//--------------------- .note.nv.tkinfo           --------------------------
	.section	.note.nv.tkinfo,"",@"SHT_NOTE"
	.sectionflags	@"SHF_NOTE_NV_TKINFO"
	.tkinfo
        /*0018*/ 	.word	0x00000002
        /*0030*/ 	.string	""
        /*0030*/ 	.string	"ptxas"
        /*0030*/ 	.string	"Cuda compilation tools, release 13.0, V13.0.88"
        /*0030*/ 	.string	"Build cuda_13.0.r13.0/compiler.36424714_0"
        /*0030*/ 	.string	"-arch sm_100 -m 64 "



//--------------------- .note.nv.cuinfo           --------------------------
	.section	.note.nv.cuinfo,"",@"SHT_NOTE"
	.sectionflags	@"SHF_NOTE_NV_CUINFO"
        /*0018*/ 	.short	0x0002
        /*001a*/ 	.short	0x0064
        /*001c*/ 	.short	0x0082
	.zero		2


//--------------------- .nv.info                  --------------------------
	.section	.nv.info,"",@"SHT_CUDA_INFO"
	.align	4


	//----- nvinfo : EIATTR_REGCOUNT
	.align		4
        /*0000*/ 	.byte	0x04, 0x2f
        /*0002*/ 	.short	(.L_1 - .L_0)
	.align		4
.L_0:
        /*0004*/ 	.word	index@(_Z9kernel_piPfi)
        /*0008*/ 	.word	0x0000001e


	//----- nvinfo : EIATTR_FRAME_SIZE
	.align		4
.L_1:
        /*000c*/ 	.byte	0x04, 0x11
        /*000e*/ 	.short	(.L_3 - .L_2)
	.align		4
.L_2:
        /*0010*/ 	.word	index@($_Z9kernel_piPfi$__internal_accurate_pow)
        /*0014*/ 	.word	0x00000000


	//----- nvinfo : EIATTR_FRAME_SIZE
	.align		4
.L_3:
        /*0018*/ 	.byte	0x04, 0x11
        /*001a*/ 	.short	(.L_5 - .L_4)
	.align		4
.L_4:
        /*001c*/ 	.word	index@($__internal_0_$__cuda_sm20_dsqrt_rn_f64_mediumpath_v1)
        /*0020*/ 	.word	0x00000000


	//----- nvinfo : EIATTR_FRAME_SIZE
	.align		4
.L_5:
        /*0024*/ 	.byte	0x04, 0x11
        /*0026*/ 	.short	(.L_7 - .L_6)
	.align		4
.L_6:
        /*0028*/ 	.word	index@(_Z9kernel_piPfi)
        /*002c*/ 	.word	0x00000000


	//----- nvinfo : EIATTR_MIN_STACK_SIZE
	.align		4
.L_7:
        /*0030*/ 	.byte	0x04, 0x12
        /*0032*/ 	.short	(.L_9 - .L_8)
	.align		4
.L_8:
        /*0034*/ 	.word	index@(_Z9kernel_piPfi)
        /*0038*/ 	.word	0x00000000
.L_9:


//--------------------- .nv.compat                --------------------------
	.section	.nv.compat,"",@"SHT_CUDA_COMPAT_INFO"
	.align	4
        /*0000*/ 	.byte	0x02, 0x09, 0x00, 0x00, 0x02, 0x02, 0x01, 0x00, 0x02, 0x05, 0x05, 0x00, 0x03, 0x07, 0x01, 0x01
        /*0010*/ 	.byte	0x02, 0x03, 0x00, 0x00, 0x02, 0x06, 0x01, 0x00, 0x04, 0x0b, 0x08, 0x00, 0x01, 0x00, 0x00, 0x00
        /*0020*/ 	.byte	0x00, 0x00, 0x00, 0x00


//--------------------- .nv.info._Z9kernel_piPfi  --------------------------
	.section	.nv.info._Z9kernel_piPfi,"",@"SHT_CUDA_INFO"
	.sectionflags	@""
	.align	4


	//----- nvinfo : EIATTR_CUDA_API_VERSION
	.align		4
        /*0000*/ 	.byte	0x04, 0x37
        /*0002*/ 	.short	(.L_11 - .L_10)
.L_10:
        /*0004*/ 	.word	0x00000082


	//----- nvinfo : EIATTR_KPARAM_INFO
	.align		4
.L_11:
        /*0008*/ 	.byte	0x04, 0x17
        /*000a*/ 	.short	(.L_13 - .L_12)
.L_12:
        /*000c*/ 	.word	0x00000000
        /*0010*/ 	.short	0x0001
        /*0012*/ 	.short	0x0008
        /*0014*/ 	.byte	0x00, 0xf0, 0x11, 0x00


	//----- nvinfo : EIATTR_KPARAM_INFO
	.align		4
.L_13:
        /*0018*/ 	.byte	0x04, 0x17
        /*001a*/ 	.short	(.L_15 - .L_14)
.L_14:
        /*001c*/ 	.word	0x00000000
        /*0020*/ 	.short	0x0000
        /*0022*/ 	.short	0x0000
        /*0024*/ 	.byte	0x00, 0xf5, 0x21, 0x00


	//----- nvinfo : EIATTR_SPARSE_MMA_MASK
	.align		4
.L_15:
        /*0028*/ 	.byte	0x03, 0x50
        /*002a*/ 	.short	0x0000


	//----- nvinfo : EIATTR_MAXREG_COUNT
	.align		4
        /*002c*/ 	.byte	0x03, 0x1b
        /*002e*/ 	.short	0x00ff


	//----- nvinfo : EIATTR_MERCURY_ISA_VERSION
	.align		4
        /*0030*/ 	.byte	0x03, 0x5f
        /*0032*/ 	.short	0x0101


	//----- nvinfo : EIATTR_VRC_CTA_INIT_COUNT
	.align		4
        /*0034*/ 	.byte	0x02, 0x4a
	.zero		1
	.zero		1


	//----- nvinfo : EIATTR_EXIT_INSTR_OFFSETS
	.align		4
        /*0038*/ 	.byte	0x04, 0x1c
        /*003a*/ 	.short	(.L_17 - .L_16)


	//   ....[0]....
.L_16:
        /*003c*/ 	.word	0x00000070


	//   ....[1]....
        /*0040*/ 	.word	0x00000300


	//----- nvinfo : EIATTR_CRS_STACK_SIZE
	.align		4
.L_17:
        /*0044*/ 	.byte	0x04, 0x1e
        /*0046*/ 	.short	(.L_19 - .L_18)
.L_18:
        /*0048*/ 	.word	0x00000000


	//----- nvinfo : EIATTR_CBANK_PARAM_SIZE
	.align		4
.L_19:
        /*004c*/ 	.byte	0x03, 0x19
        /*004e*/ 	.short	0x000c


	//----- nvinfo : EIATTR_PARAM_CBANK
	.align		4
        /*0050*/ 	.byte	0x04, 0x0a
        /*0052*/ 	.short	(.L_21 - .L_20)
	.align		4
.L_20:
        /*0054*/ 	.word	index@(.nv.constant0._Z9kernel_piPfi)
        /*0058*/ 	.short	0x0380
        /*005a*/ 	.short	0x000c


	//----- nvinfo : EIATTR_SW_WAR
	.align		4
.L_21:
        /*005c*/ 	.byte	0x04, 0x36
        /*005e*/ 	.short	(.L_23 - .L_22)
.L_22:
        /*0060*/ 	.word	0x00000008
.L_23:


//--------------------- .nv.callgraph             --------------------------
	.section	.nv.callgraph,"",@"SHT_CUDA_CALLGRAPH"
	.align	4
	.sectionentsize	8
	.align		4
        /*0000*/ 	.word	0x00000000
	.align		4
        /*0004*/ 	.word	0xffffffff
	.align		4
        /*0008*/ 	.word	0x00000000
	.align		4
        /*000c*/ 	.word	0xfffffffe
	.align		4
        /*0010*/ 	.word	0x00000000
	.align		4
        /*0014*/ 	.word	0xfffffffd
	.align		4
        /*0018*/ 	.word	0x00000000
	.align		4
        /*001c*/ 	.word	0xfffffffc


//--------------------- .text._Z9kernel_piPfi     --------------------------
	.section	.text._Z9kernel_piPfi,"ax",@progbits
	.align	128
        .global         _Z9kernel_piPfi
        .type           _Z9kernel_piPfi,@function
        .size           _Z9kernel_piPfi,(.L_x_11 - _Z9kernel_piPfi)
        .other          _Z9kernel_piPfi,@"STO_CUDA_ENTRY STV_DEFAULT"
_Z9kernel_piPfi:
.text._Z9kernel_piPfi:
[----:B------:R-:W-:Y:S01]  /*0000*/  LDC R1, c[0x0][0x37c] ;  /* 0x0000df00ff017b82 */ /* 0x000fe20000000800 */
[----:B------:R-:W0:Y:S07]  /*0010*/  S2R R27, SR_TID.X ;  /* 0x00000000001b7919 */ /* 0x000e2e0000002100 */
[----:B------:R-:W0:Y:S01]  /*0020*/  S2UR UR4, SR_CTAID.X ;  /* 0x00000000000479c3 */ /* 0x000e220000002500 */
[----:B------:R-:W1:Y:S07]  /*0030*/  LDCU UR5, c[0x0][0x388] ;  /* 0x00007100ff0577ac */ /* 0x000e6e0008000800 */
[----:B------:R-:W0:Y:S02]  /*0040*/  LDC R26, c[0x0][0x360] ;  /* 0x0000d800ff1a7b82 */ /* 0x000e240000000800 */
[----:B0-----:R-:W-:-:S05]  /*0050*/  IMAD R27, R26, UR4, R27 ;  /* 0x000000041a1b7c24 */ /* 0x001fca000f8e021b */
[----:B-1----:R-:W-:-:S13]  /*0060*/  ISETP.GE.AND P0, PT, R27, UR5, PT ;  /* 0x000000051b007c0c */ /* 0x002fda000bf06270 */
[----:B------:R-:W-:Y:S05]  /*0070*/  @P0 EXIT ;  /* 0x000000000000094d */ /* 0x000fea0003800000 */
[----:B------:R-:W0:Y:S01]  /*0080*/  LDC.64 R2, c[0x0][0x380] ;  /* 0x0000e000ff027b82 */ /* 0x000e220000000a00 */
[----:B------:R-:W1:Y:S01]  /*0090*/  LDCU UR4, c[0x0][0x370] ;  /* 0x00006e00ff0477ac */ /* 0x000e620008000800 */
[----:B------:R-:W2:Y:S01]  /*00a0*/  LDCU.64 UR6, c[0x0][0x358] ;  /* 0x00006b00ff0677ac */ /* 0x000ea20008000a00 */
[----:B------:R-:W3:Y:S01]  /*00b0*/  LDCU UR10, c[0x0][0x388] ;  /* 0x00007100ff0a77ac */ /* 0x000ee20008000800 */
[----:B-1----:R-:W-:-:S07]  /*00c0*/  IMAD R26, R26, UR4, RZ ;  /* 0x000000041a1a7c24 */ /* 0x002fce000f8e02ff */
.L_x_3:
[----:B-1----:R1:W4:Y:S01]  /*00d0*/  I2F.F64 R4, R27 ;  /* 0x0000001b00047312 */ /* 0x0023220000201c00 */
[----:B------:R-:W-:Y:S01]  /*00e0*/  BSSY.RECONVERGENT B0, `(.L_x_0) ;  /* 0x0000003000007945 */ /* 0x000fe20003800200 */
[----:B------:R-:W-:-:S07]  /*00f0*/  MOV R0, 0x110 ;  /* 0x0000011000007802 */ /* 0x000fce0000000f00 */
[----:B01234-:R-:W-:Y:S05]  /*0100*/  CALL.REL.NOINC `($_Z9kernel_piPfi$__internal_accurate_pow) ;  /* 0x00000004003c7944 */ /* 0x01ffea0003c00000 */
[----:B------:R-:W-:Y:S05]  /*0110*/  BSYNC.RECONVERGENT B0 ;  /* 0x0000000000007941 */ /* 0x000fea0003800200 */
.L_x_0:
[----:B------:R-:W0:Y:S01]  /*0120*/  MUFU.RSQ64H R7, R19 ;  /* 0x0000001300077308 */ /* 0x000e220000001c00 */
[----:B------:R-:W-:Y:S01]  /*0130*/  VIADD R6, R19, 0xfcb00000 ;  /* 0xfcb0000013067836 */ /* 0x000fe20000000000 */
[----:B------:R-:W-:Y:S01]  /*0140*/  BSSY.RECONVERGENT B0, `(.L_x_1) ;  /* 0x0000014000007945 */ /* 0x000fe20003800200 */
[----:B------:R-:W-:Y:S01]  /*0150*/  IMAD.MOV.U32 R4, RZ, RZ, R10 ;  /* 0x000000ffff047224 */ /* 0x000fe200078e000a */
[----:B------:R-:W-:Y:S01]  /*0160*/  MOV R10, 0x0 ;  /* 0x00000000000a7802 */ /* 0x000fe20000000f00 */
[----:B------:R-:W-:Y:S01]  /*0170*/  IMAD.MOV.U32 R5, RZ, RZ, R19 ;  /* 0x000000ffff057224 */ /* 0x000fe200078e0013 */
[----:B------:R-:W-:Y:S01]  /*0180*/  ISETP.GE.U32.AND P1, PT, R6, 0x7ca00000, PT ;  /* 0x7ca000000600780c */ /* 0x000fe20003f26070 */
[----:B------:R-:W-:Y:S01]  /*0190*/  IMAD.MOV.U32 R11, RZ, RZ, 0x3fd80000 ;  /* 0x3fd80000ff0b7424 */ /* 0x000fe200078e00ff */
[----:B------:R-:W-:Y:S01]  /*01a0*/  ISETP.NE.AND P0, PT, R27, RZ, PT ;  /* 0x000000ff1b00720c */ /* 0x000fe20003f05270 */
[----:B0-----:R-:W-:-:S08]  /*01b0*/  DMUL R8, R6, R6 ;  /* 0x0000000606087228 */ /* 0x001fd00000000000 */
[----:B------:R-:W-:-:S08]  /*01c0*/  DFMA R8, R4, -R8, 1 ;  /* 0x3ff000000408742b */ /* 0x000fd00000000808 */
[----:B------:R-:W-:Y:S02]  /*01d0*/  DFMA R10, R8, R10, 0.5 ;  /* 0x3fe00000080a742b */ /* 0x000fe4000000000a */
[----:B------:R-:W-:-:S08]  /*01e0*/  DMUL R8, R6, R8 ;  /* 0x0000000806087228 */ /* 0x000fd00000000000 */
[----:B------:R-:W-:-:S08]  /*01f0*/  DFMA R12, R10, R8, R6 ;  /* 0x000000080a0c722b */ /* 0x000fd00000000006 */
[----:B------:R-:W-:Y:S02]  /*0200*/  DMUL R14, R4, R12 ;  /* 0x0000000c040e7228 */ /* 0x000fe40000000000 */
[----:B------:R-:W-:Y:S02]  /*0210*/  VIADD R11, R13, 0xfff00000 ;  /* 0xfff000000d0b7836 */ /* 0x000fe40000000000 */
[----:B------:R-:W-:-:S04]  /*0220*/  IMAD.MOV.U32 R10, RZ, RZ, R12 ;  /* 0x000000ffff0a7224 */ /* 0x000fc800078e000c */
[----:B------:R-:W-:-:S08]  /*0230*/  DFMA R16, R14, -R14, R4 ;  /* 0x8000000e0e10722b */ /* 0x000fd00000000004 */
[----:B------:R-:W-:Y:S01]  /*0240*/  DFMA R8, R16, R10, R14 ;  /* 0x0000000a1008722b */ /* 0x000fe2000000000e */
[----:B------:R-:W-:Y:S10]  /*0250*/  @!P1 BRA `(.L_x_2) ;  /* 0x0000000000089947 */ /* 0x000ff40003800000 */
[----:B------:R-:W-:-:S07]  /*0260*/  MOV R0, 0x280 ;  /* 0x0000028000007802 */ /* 0x000fce0000000f00 */
[----:B------:R-:W-:Y:S05]  /*0270*/  CALL.REL.NOINC `($__internal_0_$__cuda_sm20_dsqrt_rn_f64_mediumpath_v1) ;  /* 0x0000000000247944 */ /* 0x000fea0003c00000 */
.L_x_2:
[----:B------:R-:W-:Y:S05]  /*0280*/  BSYNC.RECONVERGENT B0 ;  /* 0x0000000000007941 */ /* 0x000fea0003800200 */
.L_x_1:
[----:B------:R-:W0:Y:S01]  /*0290*/  F2F.F32.F64 R8, R8 ;  /* 0x0000000800087310 */ /* 0x000e220000301000 */
[----:B------:R-:W-:Y:S01]  /*02a0*/  IMAD.WIDE R4, R27, 0x4, R2 ;  /* 0x000000041b047825 */ /* 0x000fe200078e0202 */
[----:B------:R-:W-:Y:S02]  /*02b0*/  IADD3 R27, PT, PT, R26, R27, RZ ;  /* 0x0000001b1a1b7210 */ /* 0x000fe40007ffe0ff */
[----:B0-----:R-:W-:Y:S02]  /*02c0*/  FSEL R7, R8, 1, P0 ;  /* 0x3f80000008077808 */ /* 0x001fe40000000000 */
[----:B------:R-:W-:-:S03]  /*02d0*/  ISETP.GE.AND P0, PT, R27, UR10, PT ;  /* 0x0000000a1b007c0c */ /* 0x000fc6000bf06270 */
[----:B------:R1:W-:Y:S10]  /*02e0*/  STG.E desc[UR6][R4.64], R7 ;  /* 0x0000000704007986 */ /* 0x0003f4000c101906 */
[----:B------:R-:W-:Y:S05]  /*02f0*/  @!P0 BRA `(.L_x_3) ;  /* 0xfffffffc00748947 */ /* 0x000fea000383ffff */
[----:B------:R-:W-:Y:S05]  /*0300*/  EXIT ;  /* 0x000000000000794d */ /* 0x000fea0003800000 */
        .weak           $__internal_0_$__cuda_sm20_dsqrt_rn_f64_mediumpath_v1
        .type           $__internal_0_$__cuda_sm20_dsqrt_rn_f64_mediumpath_v1,@function
        .size           $__internal_0_$__cuda_sm20_dsqrt_rn_f64_mediumpath_v1,($_Z9kernel_piPfi$__internal_accurate_pow - $__internal_0_$__cuda_sm20_dsqrt_rn_f64_mediumpath_v1)
$__internal_0_$__cuda_sm20_dsqrt_rn_f64_mediumpath_v1:
[----:B------:R-:W-:Y:S01]  /*0310*/  ISETP.GE.U32.AND P1, PT, R6, -0x3400000, PT ;  /* 0xfcc000000600780c */ /* 0x000fe20003f26070 */
[----:B------:R-:W-:Y:S01]  /*0320*/  BSSY.RECONVERGENT B1, `(.L_x_4) ;  /* 0x0000028000017945 */ /* 0x000fe20003800200 */
[----:B------:R-:W-:Y:S01]  /*0330*/  IMAD.MOV.U32 R6, RZ, RZ, R4 ;  /* 0x000000ffff067224 */ /* 0x000fe200078e0004 */
[----:B------:R-:W-:Y:S01]  /*0340*/  MOV R7, R5 ;  /* 0x0000000500077202 */ /* 0x000fe20000000f00 */
[----:B------:R-:W-:Y:S02]  /*0350*/  IMAD.MOV.U32 R10, RZ, RZ, R12 ;  /* 0x000000ffff0a7224 */ /* 0x000fe400078e000c */
[----:B------:R-:W-:Y:S02]  /*0360*/  IMAD.MOV.U32 R4, RZ, RZ, R16 ;  /* 0x000000ffff047224 */ /* 0x000fe400078e0010 */
[----:B------:R-:W-:-:S05]  /*0370*/  IMAD.MOV.U32 R5, RZ, RZ, R17 ;  /* 0x000000ffff057224 */ /* 0x000fca00078e0011 */
[----:B------:R-:W-:Y:S05]  /*0380*/  @!P1 BRA `(.L_x_5) ;  /* 0x0000000000209947 */ /* 0x000fea0003800000 */
[----:B------:R-:W-:-:S10]  /*0390*/  DFMA.RM R4, R4, R10, R14 ;  /* 0x0000000a0404722b */ /* 0x000fd4000000400e */
[----:B------:R-:W-:-:S04]  /*03a0*/  IADD3 R8, P1, PT, R4, 0x1, RZ ;  /* 0x0000000104087810 */ /* 0x000fc80007f3e0ff */
[----:B------:R-:W-:-:S06]  /*03b0*/  IADD3.X R9, PT, PT, RZ, R5, RZ, P1, !PT ;  /* 0x00000005ff097210 */ /* 0x000fcc0000ffe4ff */
[----:B------:R-:W-:-:S08]  /*03c0*/  DFMA.RP R6, -R4, R8, R6 ;  /* 0x000000080406722b */ /* 0x000fd00000008106 */
[----:B------:R-:W-:-:S06]  /*03d0*/  DSETP.GT.AND P1, PT, R6, RZ, PT ;  /* 0x000000ff0600722a */ /* 0x000fcc0003f24000 */
[----:B------:R-:W-:Y:S02]  /*03e0*/  FSEL R4, R8, R4, P1 ;  /* 0x0000000408047208 */ /* 0x000fe40000800000 */
[----:B------:R-:W-:Y:S01]  /*03f0*/  FSEL R5, R9, R5, P1 ;  /* 0x0000000509057208 */ /* 0x000fe20000800000 */
[----:B------:R-:W-:Y:S06]  /*0400*/  BRA `(.L_x_6) ;  /* 0x0000000000647947 */ /* 0x000fec0003800000 */
.L_x_5:
[----:B------:R-:W-:-:S14]  /*0410*/  DSETP.NE.AND P1, PT, R6, RZ, PT ;  /* 0x000000ff0600722a */ /* 0x000fdc0003f25000 */
[----:B------:R-:W-:Y:S05]  /*0420*/  @!P1 BRA `(.L_x_7) ;  /* 0x0000000000589947 */ /* 0x000fea0003800000 */
[----:B------:R-:W-:-:S13]  /*0430*/  ISETP.GE.AND P1, PT, R7, RZ, PT ;  /* 0x000000ff0700720c */ /* 0x000fda0003f26270 */
[----:B------:R-:W-:Y:S02]  /*0440*/  @!P1 IMAD.MOV.U32 R4, RZ, RZ, 0x0 ;  /* 0x00000000ff049424 */ /* 0x000fe400078e00ff */
[----:B------:R-:W-:Y:S01]  /*0450*/  @!P1 IMAD.MOV.U32 R5, RZ, RZ, -0x80000 ;  /* 0xfff80000ff059424 */ /* 0x000fe200078e00ff */
[----:B------:R-:W-:Y:S06]  /*0460*/  @!P1 BRA `(.L_x_6) ;  /* 0x00000000004c9947 */ /* 0x000fec0003800000 */
[----:B------:R-:W-:-:S13]  /*0470*/  ISETP.GT.AND P1, PT, R7, 0x7fefffff, PT ;  /* 0x7fefffff0700780c */ /* 0x000fda0003f24270 */
[----:B------:R-:W-:Y:S05]  /*0480*/  @P1 BRA `(.L_x_7) ;  /* 0x0000000000401947 */ /* 0x000fea0003800000 */
[----:B------:R-:W-:Y:S01]  /*0490*/  DMUL R4, R6, 8.11296384146066816958e+31 ;  /* 0x4690000006047828 */ /* 0x000fe20000000000 */
[----:B------:R-:W-:Y:S01]  /*04a0*/  IMAD.MOV.U32 R10, RZ, RZ, 0x0 ;  /* 0x00000000ff0a7424 */ /* 0x000fe200078e00ff */
[----:B------:R-:W-:Y:S01]  /*04b0*/  MOV R6, RZ ;  /* 0x000000ff00067202 */ /* 0x000fe20000000f00 */
[----:B------:R-:W-:-:S03]  /*04c0*/  IMAD.MOV.U32 R11, RZ, RZ, 0x3fd80000 ;  /* 0x3fd80000ff0b7424 */ /* 0x000fc600078e00ff */
[----:B------:R-:W0:Y:S02]  /*04d0*/  MUFU.RSQ64H R7, R5 ;  /* 0x0000000500077308 */ /* 0x000e240000001c00 */
[----:B0-----:R-:W-:-:S08]  /*04e0*/  DMUL R8, R6, R6 ;  /* 0x0000000606087228 */ /* 0x001fd00000000000 */
[----:B------:R-:W-:-:S08]  /*04f0*/  DFMA R8, R4, -R8, 1 ;  /* 0x3ff000000408742b */ /* 0x000fd00000000808 */
[----:B------:R-:W-:Y:S02]  /*0500*/  DFMA R10, R8, R10, 0.5 ;  /* 0x3fe00000080a742b */ /* 0x000fe4000000000a */
[----:B------:R-:W-:-:S08]  /*0510*/  DMUL R8, R6, R8 ;  /* 0x0000000806087228 */ /* 0x000fd00000000000 */
[----:B------:R-:W-:-:S08]  /*0520*/  DFMA R8, R10, R8, R6 ;  /* 0x000000080a08722b */ /* 0x000fd00000000006 */
[----:B------:R-:W-:Y:S02]  /*0530*/  DMUL R6, R4, R8 ;  /* 0x0000000804067228 */ /* 0x000fe40000000000 */
[----:B------:R-:W-:-:S06]  /*0540*/  IADD3 R9, PT, PT, R9, -0x100000, RZ ;  /* 0xfff0000009097810 */ /* 0x000fcc0007ffe0ff */
[----:B------:R-:W-:-:S08]  /*0550*/  DFMA R10, R6, -R6, R4 ;  /* 0x80000006060a722b */ /* 0x000fd00000000004 */
[----:B------:R-:W-:-:S10]  /*0560*/  DFMA R4, R8, R10, R6 ;  /* 0x0000000a0804722b */ /* 0x000fd40000000006 */
[----:B------:R-:W-:Y:S01]  /*0570*/  VIADD R5, R5, 0xfcb00000 ;  /* 0xfcb0000005057836 */ /* 0x000fe20000000000 */
[----:B------:R-:W-:Y:S06]  /*0580*/  BRA `(.L_x_6) ;  /* 0x0000000000047947 */ /* 0x000fec0003800000 */
.L_x_7:
[----:B------:R-:W-:-:S11]  /*0590*/  DADD R4, R6, R6 ;  /* 0x0000000006047229 */ /* 0x000fd60000000006 */
.L_x_6:
[----:B------:R-:W-:Y:S05]  /*05a0*/  BSYNC.RECONVERGENT B1 ;  /* 0x0000000000017941 */ /* 0x000fea0003800200 */
.L_x_4:
[----:B------:R-:W-:Y:S01]  /*05b0*/  IMAD.MOV.U32 R8, RZ, RZ, R4 ;  /* 0x000000ffff087224 */ /* 0x000fe200078e0004 */
[----:B------:R-:W-:Y:S01]  /*05c0*/  MOV R9, R5 ;  /* 0x0000000500097202 */ /* 0x000fe20000000f00 */
[----:B------:R-:W-:Y:S02]  /*05d0*/  IMAD.MOV.U32 R4, RZ, RZ, R0 ;  /* 0x000000ffff047224 */ /* 0x000fe400078e0000 */
[----:B------:R-:W-:-:S04]  /*05e0*/  IMAD.MOV.U32 R5, RZ, RZ, 0x0 ;  /* 0x00000000ff057424 */ /* 0x000fc800078e00ff */
[----:B------:R-:W-:Y:S05]  /*05f0*/  RET.REL.NODEC R4 `(_Z9kernel_piPfi) ;  /* 0xfffffff804807950 */ /* 0x000fea0003c3ffff */
        .type           $_Z9kernel_piPfi$__internal_accurate_pow,@function
        .size           $_Z9kernel_piPfi$__internal_accurate_pow,(.L_x_11 - $_Z9kernel_piPfi$__internal_accurate_pow)
$_Z9kernel_piPfi$__internal_accurate_pow:
[----:B------:R-:W0:Y:S01]  /*0600*/  MUFU.RCP64H R15, 1.785396575927734375 ;  /* 0x3ffc90fc000f7908 */ /* 0x000e220000001800 */
[----:B------:R-:W-:Y:S02]  /*0610*/  HFMA2 R6, -RZ, RZ, -33184, -3.607421875 ;  /* 0xf80dc337ff067431 */ /* 0x000fe400000001ff */
[----:B------:R-:W-:Y:S01]  /*0620*/  IMAD.MOV.U32 R7, RZ, RZ, 0x3ffc90fc ;  /* 0x3ffc90fcff077424 */ /* 0x000fe200078e00ff */
[----:B------:R-:W-:Y:S01]  /*0630*/  UMOV UR4, 0x3f91e648 ;  /* 0x3f91e64800047882 */ /* 0x000fe20000000000 */
[----:B------:R-:W-:Y:S01]  /*0640*/  IMAD.MOV.U32 R14, RZ, RZ, RZ ;  /* 0x000000ffff0e7224 */ /* 0x000fe200078e00ff */
[----:B------:R-:W-:Y:S01]  /*0650*/  UMOV UR5, 0x3fcb7818 ;  /* 0x3fcb781800057882 */ /* 0x000fe20000000000 */
[----:B------:R-:W-:Y:S01]  /*0660*/  MOV R8, 0x41ad3b5a ;  /* 0x41ad3b5a00087802 */ /* 0x000fe20000000f00 */
[----:B------:R-:W-:Y:S01]  /*0670*/  IMAD.MOV.U32 R9, RZ, RZ, 0x3ed0f5d2 ;  /* 0x3ed0f5d2ff097424 */ /* 0x000fe200078e00ff */
[----:B------:R-:W-:Y:S01]  /*0680*/  UMOV UR8, 0x7d2cafe2 ;  /* 0x7d2cafe200087882 */ /* 0x000fe20000000000 */
[----:B------:R-:W-:Y:S01]  /*0690*/  UMOV UR9, 0x3eb0f5ff ;  /* 0x3eb0f5ff00097882 */ /* 0x000fe20000000000 */
[----:B0-----:R-:W-:-:S08]  /*06a0*/  DFMA R6, R14, -R6, 1 ;  /* 0x3ff000000e06742b */ /* 0x001fd00000000806 */
[----:B------:R-:W-:-:S08]  /*06b0*/  DFMA R6, R6, R6, R6 ;  /* 0x000000060606722b */ /* 0x000fd00000000006 */
[----:B------:R-:W-:-:S08]  /*06c0*/  DFMA R14, R14, R6, R14 ;  /* 0x000000060e0e722b */ /* 0x000fd0000000000e */
[----:B------:R-:W-:-:S08]  /*06d0*/  DMUL R6, R14, -UR4 ;  /* 0x800000040e067c28 */ /* 0x000fd00008000000 */
[----:B------:R-:W-:-:S08]  /*06e0*/  DFMA R6, R14, -UR4, R6 ;  /* 0x800000040e067c2b */ /* 0x000fd00008000006 */
[C---:B------:R-:W-:Y:S02]  /*06f0*/  DMUL R12, R6.reuse, R6 ;  /* 0x00000006060c7228 */ /* 0x040fe40000000000 */
[----:B------:R-:W-:-:S06]  /*0700*/  DADD R10, -R6, -UR4 ;  /* 0x80000004060a7e29 */ /* 0x000fcc0008000100 */
[----:B------:R-:W-:Y:S01]  /*0710*/  DFMA R8, R12, UR8, R8 ;  /* 0x000000080c087c2b */ /* 0x000fe20008000008 */
[----:B------:R-:W-:Y:S01]  /*0720*/  UMOV UR8, 0x75488a3f ;  /* 0x75488a3f00087882 */ /* 0x000fe20000000000 */
[----:B------:R-:W-:Y:S01]  /*0730*/  UMOV UR9, 0x3ef3b20a ;  /* 0x3ef3b20a00097882 */ /* 0x000fe20000000000 */
[----:B------:R-:W-:Y:S02]  /*0740*/  DADD R18, R10, R10 ;  /* 0x000000000a127229 */ /* 0x000fe4000000000a */
[----:B------:R-:W-:-:S03]  /*0750*/  DMUL R10, R6, R6 ;  /* 0x00000006060a7228 */ /* 0x000fc60000000000 */
[----:B------:R-:W-:Y:S01]  /*0760*/  DFMA R8, R12, R8, UR8 ;  /* 0x000000080c087e2b */ /* 0x000fe20008000008 */
[----:B------:R-:W-:Y:S01]  /*0770*/  UMOV UR8, 0xe4faecd5 ;  /* 0xe4faecd500087882 */ /* 0x000fe20000000000 */
[----:B------:R-:W-:Y:S01]  /*0780*/  UMOV UR9, 0x3f1745cd ;  /* 0x3f1745cd00097882 */ /* 0x000fe20000000000 */
[----:B------:R-:W-:Y:S01]  /*0790*/  DFMA R18, -R6, -UR4, R18 ;  /* 0x8000000406127c2b */ /* 0x000fe20008000112 */
[----:B------:R-:W-:Y:S01]  /*07a0*/  UMOV UR4, 0xb9e7b0 ;  /* 0x00b9e7b000047882 */ /* 0x000fe20000000000 */
[----:B------:R-:W-:-:S03]  /*07b0*/  UMOV UR5, 0x3c46a4cb ;  /* 0x3c46a4cb00057882 */ /* 0x000fc60000000000 */
[----:B------:R-:W-:Y:S01]  /*07c0*/  DFMA R8, R12, R8, UR8 ;  /* 0x000000080c087e2b */ /* 0x000fe20008000008 */
[----:B------:R-:W-:Y:S01]  /*07d0*/  UMOV UR8, 0x258a578b ;  /* 0x258a578b00087882 */ /* 0x000fe20000000000 */
[----:B------:R-:W-:Y:S01]  /*07e0*/  UMOV UR9, 0x3f3c71c7 ;  /* 0x3f3c71c700097882 */ /* 0x000fe20000000000 */
[----:B------:R-:W-:-:S05]  /*07f0*/  DMUL R14, R14, R18 ;  /* 0x000000120e0e7228 */ /* 0x000fca0000000000 */
[----:B------:R-:W-:Y:S01]  /*0800*/  DFMA R8, R12, R8, UR8 ;  /* 0x000000080c087e2b */ /* 0x000fe20008000008 */
[----:B------:R-:W-:Y:S01]  /*0810*/  UMOV UR8, 0x9242b910 ;  /* 0x9242b91000087882 */ /* 0x000fe20000000000 */
[----:B------:R-:W-:-:S03]  /*0820*/  UMOV UR9, 0x3f624924 ;  /* 0x3f62492400097882 */ /* 0x000fc60000000000 */
[----:B------:R-:W-:Y:S01]  /*0830*/  VIADD R23, R15, 0x100000 ;  /* 0x001000000f177836 */ /* 0x000fe20000000000 */
[----:B------:R-:W-:Y:S02]  /*0840*/  MOV R22, R14 ;  /* 0x0000000e00167202 */ /* 0x000fe40000000f00 */
[----:B------:R-:W-:Y:S01]  /*0850*/  DFMA R8, R12, R8, UR8 ;  /* 0x000000080c087e2b */ /* 0x000fe20008000008 */
[----:B------:R-:W-:Y:S01]  /*0860*/  UMOV UR8, 0x99999dfb ;  /* 0x99999dfb00087882 */ /* 0x000fe20000000000 */
[----:B------:R-:W-:-:S06]  /*0870*/  UMOV UR9, 0x3f899999 ;  /* 0x3f89999900097882 */ /* 0x000fcc0000000000 */
[----:B------:R-:W-:Y:S01]  /*0880*/  DFMA R16, R12, R8, UR8 ;  /* 0x000000080c107e2b */ /* 0x000fe20008000008 */
[----:B------:R-:W-:Y:S01]  /*0890*/  UMOV UR8, 0x55555555 ;  /* 0x5555555500087882 */ /* 0x000fe20000000000 */
[----:B------:R-:W-:-:S06]  /*08a0*/  UMOV UR9, 0x3fb55555 ;  /* 0x3fb5555500097882 */ /* 0x000fcc0000000000 */
[----:B------:R-:W-:-:S08]  /*08b0*/  DFMA R8, R12, R16, UR8 ;  /* 0x000000080c087e2b */ /* 0x000fd00008000010 */
[----:B------:R-:W-:-:S08]  /*08c0*/  DADD R20, -R8, UR8 ;  /* 0x0000000808147e29 */ /* 0x000fd00008000100 */
[----:B------:R-:W-:Y:S02]  /*08d0*/  DFMA R16, R12, R16, R20 ;  /* 0x000000100c10722b */ /* 0x000fe40000000014 */
[C---:B------:R-:W-:Y:S02]  /*08e0*/  DMUL R12, R6.reuse, R10 ;  /* 0x0000000a060c7228 */ /* 0x040fe40000000000 */
[----:B------:R-:W-:-:S04]  /*08f0*/  DFMA R20, R6, R6, -R10 ;  /* 0x000000060614722b */ /* 0x000fc8000000080a */
[----:B------:R-:W-:Y:S01]  /*0900*/  DADD R16, R16, -UR4 ;  /* 0x8000000410107e29 */ /* 0x000fe20008000000 */
[----:B------:R-:W-:Y:S01]  /*0910*/  UMOV UR4, 0x0 ;  /* 0x0000000000047882 */ /* 0x000fe20000000000 */
[C---:B------:R-:W-:Y:S01]  /*0920*/  DFMA R18, R6.reuse, R10, -R12 ;  /* 0x0000000a0612722b */ /* 0x040fe2000000080c */
[----:B------:R-:W-:Y:S01]  /*0930*/  UMOV UR5, 0x40000000 ;  /* 0x4000000000057882 */ /* 0x000fe20000000000 */
[----:B------:R-:W-:-:S04]  /*0940*/  DFMA R20, R6, R22, R20 ;  /* 0x000000160614722b */ /* 0x000fc80000000014 */
[----:B------:R-:W-:Y:S02]  /*0950*/  DADD R24, R8, R16 ;  /* 0x0000000008187229 */ /* 0x000fe40000000010 */
[----:B------:R-:W-:-:S06]  /*0960*/  DFMA R18, R14, R10, R18 ;  /* 0x0000000a0e12722b */ /* 0x000fcc0000000012 */
[----:B------:R-:W-:Y:S02]  /*0970*/  DMUL R10, R24, R12 ;  /* 0x0000000c180a7228 */ /* 0x000fe40000000000 */
[----:B------:R-:W-:Y:S02]  /*0980*/  DFMA R18, R6, R20, R18 ;  /* 0x000000140612722b */ /* 0x000fe40000000012 */
[----:B------:R-:W-:-:S04]  /*0990*/  DADD R20, R8, -R24 ;  /* 0x0000000008147229 */ /* 0x000fc80000000818 */
[----:B------:R-:W-:-:S04]  /*09a0*/  DFMA R8, R24, R12, -R10 ;  /* 0x0000000c1808722b */ /* 0x000fc8000000080a */
[----:B------:R-:W-:-:S04]  /*09b0*/  DADD R20, R16, R20 ;  /* 0x0000000010147229 */ /* 0x000fc80000000014 */
[----:B------:R-:W-:-:S08]  /*09c0*/  DFMA R8, R24, R18, R8 ;  /* 0x000000121808722b */ /* 0x000fd00000000008 */
[----:B------:R-:W-:-:S08]  /*09d0*/  DFMA R20, R20, R12, R8 ;  /* 0x0000000c1414722b */ /* 0x000fd00000000008 */
[----:B------:R-:W-:-:S08]  /*09e0*/  DADD R12, R10, R20 ;  /* 0x000000000a0c7229 */ /* 0x000fd00000000014 */
[--C-:B------:R-:W-:Y:S02]  /*09f0*/  DADD R8, R6, R12.reuse ;  /* 0x0000000006087229 */ /* 0x100fe4000000000c */
[----:B------:R-:W-:-:S06]  /*0a00*/  DADD R10, R10, -R12 ;  /* 0x000000000a0a7229 */ /* 0x000fcc000000080c */
[----:B------:R-:W-:Y:S02]  /*0a10*/  DADD R6, R6, -R8 ;  /* 0x0000000006067229 */ /* 0x000fe40000000808 */
[----:B------:R-:W-:-:S06]  /*0a20*/  DADD R10, R20, R10 ;  /* 0x00000000140a7229 */ /* 0x000fcc000000000a */
[----:B------:R-:W-:-:S08]  /*0a30*/  DADD R6, R12, R6 ;  /* 0x000000000c067229 */ /* 0x000fd00000000006 */
[----:B------:R-:W-:Y:S01]  /*0a40*/  DADD R6, R10, R6 ;  /* 0x000000000a067229 */ /* 0x000fe20000000006 */
[----:B------:R-:W-:Y:S02]  /*0a50*/  IMAD.MOV.U32 R10, RZ, RZ, -0x105c611 ;  /* 0xfefa39efff0a7424 */ /* 0x000fe400078e00ff */
[----:B------:R-:W-:-:S05]  /*0a60*/  IMAD.MOV.U32 R11, RZ, RZ, 0x3fe62e42 ;  /* 0x3fe62e42ff0b7424 */ /* 0x000fca00078e00ff */
[----:B------:R-:W-:Y:S01]  /*0a70*/  DADD R14, R14, R6 ;  /* 0x000000000e0e7229 */ /* 0x000fe20000000006 */
[----:B------:R-:W-:Y:S01]  /*0a80*/  MOV R6, 0xfefa39ef ;  /* 0xfefa39ef00067802 */ /* 0x000fe20000000f00 */
[----:B------:R-:W-:-:S06]  /*0a90*/  IMAD.MOV.U32 R7, RZ, RZ, 0x3fe62e42 ;  /* 0x3fe62e42ff077424 */ /* 0x000fcc00078e00ff */
[----:B------:R-:W-:-:S08]  /*0aa0*/  DADD R12, R8, R14 ;  /* 0x00000000080c7229 */ /* 0x000fd0000000000e */
[--C-:B------:R-:W-:Y:S02]  /*0ab0*/  DFMA R10, R10, UR4, R12.reuse ;  /* 0x000000040a0a7c2b */ /* 0x100fe4000800000c */
[----:B------:R-:W-:-:S06]  /*0ac0*/  DADD R8, R8, -R12 ;  /* 0x0000000008087229 */ /* 0x000fcc000000080c */
[----:B------:R-:W-:Y:S02]  /*0ad0*/  DFMA R16, -R6, 2, R10 ;  /* 0x400000000610782b */ /* 0x000fe4000000010a */
[----:B------:R-:W-:Y:S01]  /*0ae0*/  DADD R8, R14, R8 ;  /* 0x000000000e087229 */ /* 0x000fe20000000008 */
[----:B------:R-:W-:Y:S01]  /*0af0*/  LOP3.LUT R15, R5, 0xff0fffff, RZ, 0xc0, !PT ;  /* 0xff0fffff050f7812 */ /* 0x000fe200078ec0ff */
[----:B------:R-:W-:-:S04]  /*0b00*/  IMAD.MOV.U32 R14, RZ, RZ, R4 ;  /* 0x000000ffff0e7224 */ /* 0x000fc800078e0004 */
[----:B------:R-:W-:Y:S01]  /*0b10*/  DADD R16, -R12, R16 ;  /* 0x000000000c107229 */ /* 0x000fe20000000110 */
[----:B------:R-:W-:Y:S01]  /*0b20*/  IMAD.MOV.U32 R12, RZ, RZ, 0x3b39803f ;  /* 0x3b39803fff0c7424 */ /* 0x000fe200078e00ff */
[----:B------:R-:W-:-:S06]  /*0b30*/  MOV R13, 0x3c7abc9e ;  /* 0x3c7abc9e000d7802 */ /* 0x000fcc0000000f00 */
[----:B------:R-:W-:-:S08]  /*0b40*/  DADD R8, R8, -R16 ;  /* 0x0000000008087229 */ /* 0x000fd00000000810 */
[----:B------:R-:W-:Y:S01]  /*0b50*/  DFMA R8, R12, UR4, R8 ;  /* 0x000000040c087c2b */ /* 0x000fe20008000008 */
[----:B------:R-:W-:Y:S01]  /*0b60*/  UMOV UR4, 0x3b39803f ;  /* 0x3b39803f00047882 */ /* 0x000fe20000000000 */
[----:B------:R-:W-:Y:S01]  /*0b70*/  IMAD.SHL.U32 R12, R5, 0x2, RZ ;  /* 0x00000002050c7824 */ /* 0x000fe200078e00ff */
[----:B------:R-:W-:-:S04]  /*0b80*/  UMOV UR5, 0x3c7abc9e ;  /* 0x3c7abc9e00057882 */ /* 0x000fc80000000000 */
[----:B------:R-:W-:Y:S01]  /*0b90*/  ISETP.GT.U32.AND P0, PT, R12, -0x2000001, PT ;  /* 0xfdffffff0c00780c */ /* 0x000fe20003f04070 */
[----:B------:R-:W-:-:S03]  /*0ba0*/  DADD R12, R10, R8 ;  /* 0x000000000a0c7229 */ /* 0x000fc60000000008 */
[----:B------:R-:W-:-:S05]  /*0bb0*/  SEL R15, R15, R5, P0 ;  /* 0x000000050f0f7207 */ /* 0x000fca0000000000 */
[----:B------:R-:W-:Y:S02]  /*0bc0*/  DADD R10, R10, -R12 ;  /* 0x000000000a0a7229 */ /* 0x000fe4000000080c */
[----:B------:R-:W-:-:S06]  /*0bd0*/  DMUL R4, R12, R14 ;  /* 0x0000000e0c047228 */ /* 0x000fcc0000000000 */
[----:B------:R-:W-:Y:S02]  /*0be0*/  DADD R10, R8, R10 ;  /* 0x00000000080a7229 */ /* 0x000fe4000000000a */
[----:B------:R-:W-:-:S08]  /*0bf0*/  DFMA R12, R12, R14, -R4 ;  /* 0x0000000e0c0c722b */ /* 0x000fd00000000804 */
[----:B------:R-:W-:Y:S01]  /*0c00*/  DFMA R12, R10, R14, R12 ;  /* 0x0000000e0a0c722b */ /* 0x000fe2000000000c */
[----:B------:R-:W-:Y:S01]  /*0c10*/  MOV R10, 0x652b82fe ;  /* 0x652b82fe000a7802 */ /* 0x000fe20000000f00 */
[----:B------:R-:W-:-:S06]  /*0c20*/  IMAD.MOV.U32 R11, RZ, RZ, 0x3ff71547 ;  /* 0x3ff71547ff0b7424 */ /* 0x000fcc00078e00ff */
[----:B------:R-:W-:-:S08]  /*0c30*/  DADD R8, R4, R12 ;  /* 0x0000000004087229 */ /* 0x000fd0000000000c */
[----:B------:R-:W-:Y:S02]  /*0c40*/  DFMA R10, R8, R10, 6.75539944105574400000e+15 ;  /* 0x43380000080a742b */ /* 0x000fe4000000000a */
[----:B------:R-:W-:Y:S01]  /*0c50*/  FSETP.GEU.AND P0, PT, |R9|, 4.1917929649353027344, PT ;  /* 0x4086232b0900780b */ /* 0x000fe20003f0e200 */
[----:B------:R-:W-:-:S05]  /*0c60*/  DADD R4, R4, -R8 ;  /* 0x0000000004047229 */ /* 0x000fca0000000808 */
[----:B------:R-:W-:-:S03]  /*0c70*/  DADD R14, R10, -6.75539944105574400000e+15 ;  /* 0xc33800000a0e7429 */ /* 0x000fc60000000000 */
[----:B------:R-:W-:-:S05]  /*0c80*/  DADD R12, R12, R4 ;  /* 0x000000000c0c7229 */ /* 0x000fca0000000004 */
[----:B------:R-:W-:-:S08]  /*0c90*/  DFMA R6, R14, -R6, R8 ;  /* 0x800000060e06722b */ /* 0x000fd00000000008 */
[----:B------:R-:W-:Y:S01]  /*0ca0*/  DFMA R6, R14, -UR4, R6 ;  /* 0x800000040e067c2b */ /* 0x000fe20008000006 */
[----:B------:R-:W-:Y:S01]  /*0cb0*/  UMOV UR4, 0x69ce2bdf ;  /* 0x69ce2bdf00047882 */ /* 0x000fe20000000000 */
[----:B------:R-:W-:Y:S01]  /*0cc0*/  IMAD.MOV.U32 R14, RZ, RZ, -0x35dec16 ;  /* 0xfca213eaff0e7424 */ /* 0x000fe200078e00ff */
[----:B------:R-:W-:Y:S01]  /*0cd0*/  MOV R15, 0x3e928af3 ;  /* 0x3e928af3000f7802 */ /* 0x000fe20000000f00 */
[----:B------:R-:W-:-:S05]  /*0ce0*/  UMOV UR5, 0x3e5ade15 ;  /* 0x3e5ade1500057882 */ /* 0x000fca0000000000 */
[----:B------:R-:W-:Y:S01]  /*0cf0*/  DFMA R14, R6, UR4, R14 ;  /* 0x00000004060e7c2b */ /* 0x000fe2000800000e */
[----:B------:R-:W-:Y:S01]  /*0d00*/  UMOV UR4, 0x62401315 ;  /* 0x6240131500047882 */ /* 0x000fe20000000000 */
[----:B------:R-:W-:-:S06]  /*0d10*/  UMOV UR5, 0x3ec71dee ;  /* 0x3ec71dee00057882 */ /* 0x000fcc0000000000 */
[----:B------:R-:W-:Y:S01]  /*0d20*/  DFMA R14, R6, R14, UR4 ;  /* 0x00000004060e7e2b */ /* 0x000fe2000800000e */
        /* <DEDUP_REMOVED lines=20> */
[----:B------:R-:W-:-:S08]  /*0e70*/  DFMA R14, R6, R14, UR4 ;  /* 0x00000004060e7e2b */ /* 0x000fd0000800000e */
[----:B------:R-:W-:-:S08]  /*0e80*/  DFMA R14, R6, R14, 1 ;  /* 0x3ff00000060e742b */ /* 0x000fd0000000000e */
[----:B------:R-:W-:-:S10]  /*0e90*/  DFMA R6, R6, R14, 1 ;  /* 0x3ff000000606742b */ /* 0x000fd4000000000e */
[----:B------:R-:W-:Y:S02]  /*0ea0*/  IMAD R5, R10, 0x100000, R7 ;  /* 0x001000000a057824 */ /* 0x000fe400078e0207 */
[----:B------:R-:W-:Y:S01]  /*0eb0*/  IMAD.MOV.U32 R4, RZ, RZ, R6 ;  /* 0x000000ffff047224 */ /* 0x000fe200078e0006 */
[----:B------:R-:W-:Y:S06]  /*0ec0*/  @!P0 BRA `(.L_x_8) ;  /* 0x0000000000308947 */ /* 0x000fec0003800000 */
[----:B------:R-:W-:Y:S01]  /*0ed0*/  FSETP.GEU.AND P1, PT, |R9|, 4.2275390625, PT ;  /* 0x408748000900780b */ /* 0x000fe20003f2e200 */
[C---:B------:R-:W-:Y:S02]  /*0ee0*/  DADD R14, R8.reuse, +INF ;  /* 0x7ff00000080e7429 */ /* 0x040fe40000000000 */
[----:B------:R-:W-:-:S08]  /*0ef0*/  DSETP.GEU.AND P0, PT, R8, RZ, PT ;  /* 0x000000ff0800722a */ /* 0x000fd00003f0e000 */
[----:B------:R-:W-:Y:S02]  /*0f00*/  FSEL R5, R15, RZ, P0 ;  /* 0x000000ff0f057208 */ /* 0x000fe40000000000 */
[----:B------:R-:W-:-:S04]  /*0f10*/  @!P1 LEA.HI R4, R10, R10, RZ, 0x1 ;  /* 0x0000000a0a049211 */ /* 0x000fc800078f08ff */
[----:B------:R-:W-:Y:S02]  /*0f20*/  @!P1 SHF.R.S32.HI R9, RZ, 0x1, R4 ;  /* 0x00000001ff099819 */ /* 0x000fe40000011404 */
[----:B------:R-:W-:Y:S02]  /*0f30*/  FSEL R4, R14, RZ, P0 ;  /* 0x000000ff0e047208 */ /* 0x000fe40000000000 */
[----:B------:R-:W-:Y:S01]  /*0f40*/  @!P1 IADD3 R8, PT, PT, R10, -R9, RZ ;  /* 0x800000090a089210 */ /* 0x000fe20007ffe0ff */
[----:B------:R-:W-:-:S03]  /*0f50*/  @!P1 IMAD R7, R9, 0x100000, R7 ;  /* 0x0010000009079824 */ /* 0x000fc600078e0207 */
[----:B------:R-:W-:Y:S01]  /*0f60*/  @!P1 LEA R9, R8, 0x3ff00000, 0x14 ;  /* 0x3ff0000008099811 */ /* 0x000fe200078ea0ff */
[----:B------:R-:W-:-:S06]  /*0f70*/  @!P1 IMAD.MOV.U32 R8, RZ, RZ, RZ ;  /* 0x000000ffff089224 */ /* 0x000fcc00078e00ff */
[----:B------:R-:W-:-:S11]  /*0f80*/  @!P1 DMUL R4, R6, R8 ;  /* 0x0000000806049228 */ /* 0x000fd60000000000 */
.L_x_8:
[----:B------:R-:W-:Y:S02]  /*0f90*/  DFMA R12, R12, R4, R4 ;  /* 0x000000040c0c722b */ /* 0x000fe40000000004 */
[----:B------:R-:W-:-:S08]  /*0fa0*/  DSETP.NEU.AND P0, PT, |R4|, +INF , PT ;  /* 0x7ff000000400742a */ /* 0x000fd00003f0d200 */
[----:B------:R-:W-:Y:S02]  /*0fb0*/  FSEL R10, R4, R12, !P0 ;  /* 0x0000000c040a7208 */ /* 0x000fe40004000000 */
[----:B------:R-:W-:Y:S01]  /*0fc0*/  FSEL R19, R5, R13, !P0 ;  /* 0x0000000d05137208 */ /* 0x000fe20004000000 */
[----:B------:R-:W-:Y:S01]  /*0fd0*/  IMAD.MOV.U32 R5, RZ, RZ, 0x0 ;  /* 0x00000000ff057424 */ /* 0x000fe200078e00ff */
[----:B------:R-:W-:-:S04]  /*0fe0*/  MOV R4, R0 ;  /* 0x0000000000047202 */ /* 0x000fc80000000f00 */
[----:B------:R-:W-:Y:S05]  /*0ff0*/  RET.REL.NODEC R4 `(_Z9kernel_piPfi) ;  /* 0xfffffff004007950 */ /* 0x000fea0003c3ffff */
.L_x_9:
[----:B------:R-:W-:-:S00]  /*1000*/  BRA `(.L_x_9) ;  /* 0xfffffffc00fc7947 */ /* 0x000fc0000383ffff */
[----:B------:R-:W-:-:S00]  /*1010*/  NOP ;  /* 0x0000000000007918 */ /* 0x000fc00000000000 */
        /* <DEDUP_REMOVED lines=14> */
.L_x_11:


//--------------------- .nv.shared.reserved.0     --------------------------
	.section	.nv.shared.reserved.0,"aw",@nobits
	.weak		__nv_reservedSMEM_offset_0_alias
	.size		__nv_reservedSMEM_offset_0_alias, 0, 64
	.other		__nv_reservedSMEM_offset_0_alias,@"STO_CUDA_RESERVED_SHARED STV_DEFAULT"
__nv_reservedSMEM_offset_0_alias:
	.zero		0
	.zero		64


//--------------------- .nv.constant0._Z9kernel_piPfi --------------------------
	.section	.nv.constant0._Z9kernel_piPfi,"a",@progbits
	.sectionflags	@""
	.align	4
.nv.constant0._Z9kernel_piPfi:
	.zero		908


//--------------------- SYMBOLS --------------------------

	.type		.nv.reservedSmem.offset0,@object
	.size		.nv.reservedSmem.offset0,0x4
